	.headerflags	@"EF_CUDA_TEXMODE_UNIFIED EF_CUDA_64BIT_ADDRESS EF_CUDA_ACCELERATORS EF_CUDA_SM90 EF_CUDA_VIRTUAL_SM(EF_CUDA_SM90)"
	.elftype	@"ET_EXEC"


//--------------------- .nv.info                  --------------------------
	.section	.nv.info,"",@"SHT_CUDA_INFO"
	.align	4


	//----- nvinfo : EIATTR_REGCOUNT
	.align		4
        /*0000*/ 	.byte	0x04, 0x2f
        /*0002*/ 	.short	(.L_1 - .L_0)
	.align		4
.L_0:
        /*0004*/ 	.word	index@(triton_poi_fused_max_pool2d_with_indices_7)
        /*0008*/ 	.word	0x00000012


	//----- nvinfo : EIATTR_MIN_STACK_SIZE
	.align		4
.L_1:
        /*000c*/ 	.byte	0x04, 0x12
        /*000e*/ 	.short	(.L_3 - .L_2)
	.align		4
.L_2:
        /*0010*/ 	.word	index@(triton_poi_fused_max_pool2d_with_indices_7)
        /*0014*/ 	.word	0x00000000


	//----- nvinfo : EIATTR_FRAME_SIZE
	.align		4
.L_3:
        /*0018*/ 	.byte	0x04, 0x11
        /*001a*/ 	.short	(.L_5 - .L_4)
	.align		4
.L_4:
        /*001c*/ 	.word	index@(triton_poi_fused_max_pool2d_with_indices_7)
        /*0020*/ 	.word	0x00000000


	//----- nvinfo : EIATTR_MIN_STACK_SIZE
	.align		4
.L_5:
        /*0024*/ 	.byte	0x04, 0x12
        /*0026*/ 	.short	(.L_7 - .L_6)
	.align		4
.L_6:
        /*0028*/ 	.word	index@(triton_poi_fused_max_pool2d_with_indices_7)
        /*002c*/ 	.word	0x00000000
.L_7:


//--------------------- .nv.info.triton_poi_fused_max_pool2d_with_indices_7 --------------------------
	.section	.nv.info.triton_poi_fused_max_pool2d_with_indices_7,"",@"SHT_CUDA_INFO"
	.sectionflags	@""
	.align	4


	//----- nvinfo : EIATTR_CUDA_API_VERSION
	.align		4
        /*0000*/ 	.byte	0x04, 0x37
        /*0002*/ 	.short	(.L_9 - .L_8)
.L_8:
        /*0004*/ 	.word	0x0000007c


	//----- nvinfo : EIATTR_KPARAM_INFO
	.align		4
.L_9:
        /*0008*/ 	.byte	0x04, 0x17
        /*000a*/ 	.short	(.L_11 - .L_10)
.L_10:
        /*000c*/ 	.word	0x00000000
        /*0010*/ 	.short	0x0003
        /*0012*/ 	.short	0x0018
        /*0014*/ 	.byte	0x00, 0xf0, 0x11, 0x00


	//----- nvinfo : EIATTR_KPARAM_INFO
	.align		4
.L_11:
        /*0018*/ 	.byte	0x04, 0x17
        /*001a*/ 	.short	(.L_13 - .L_12)
.L_12:
        /*001c*/ 	.word	0x00000000
        /*0020*/ 	.short	0x0002
        /*0022*/ 	.short	0x0010
        /*0024*/ 	.byte	0x00, 0xf4, 0x21, 0x00


	//----- nvinfo : EIATTR_KPARAM_INFO
	.align		4
.L_13:
        /*0028*/ 	.byte	0x04, 0x17
        /*002a*/ 	.short	(.L_15 - .L_14)
.L_14:
        /*002c*/ 	.word	0x00000000
        /*0030*/ 	.short	0x0001
        /*0032*/ 	.short	0x0008
        /*0034*/ 	.byte	0x00, 0xf4, 0x21, 0x00


	//----- nvinfo : EIATTR_KPARAM_INFO
	.align		4
.L_15:
        /*0038*/ 	.byte	0x04, 0x17
        /*003a*/ 	.short	(.L_17 - .L_16)
.L_16:
        /*003c*/ 	.word	0x00000000
        /*0040*/ 	.short	0x0000
        /*0042*/ 	.short	0x0000
        /*0044*/ 	.byte	0x00, 0xf4, 0x21, 0x00


	//----- nvinfo : EIATTR_SPARSE_MMA_MASK
	.align		4
.L_17:
        /*0048*/ 	.byte	0x03, 0x50
        /*004a*/ 	.short	0x0000


	//----- nvinfo : EIATTR_MAXREG_COUNT
	.align		4
        /*004c*/ 	.byte	0x03, 0x1b
        /*004e*/ 	.short	0x00ff


	//----- nvinfo : EIATTR_EXIT_INSTR_OFFSETS
	.align		4
        /*0050*/ 	.byte	0x04, 0x1c
        /*0052*/ 	.short	(.L_19 - .L_18)


	//   ....[0]....
.L_18:
        /*0054*/ 	.word	0x000002a0


	//----- nvinfo : EIATTR_REQNTID
	.align		4
.L_19:
        /*0058*/ 	.byte	0x04, 0x10
        /*005a*/ 	.short	(.L_21 - .L_20)
.L_20:
        /*005c*/ 	.word	0x00000080
        /*0060*/ 	.word	0x00000001
        /*0064*/ 	.word	0x00000001


	//----- nvinfo : EIATTR_CBANK_PARAM_SIZE
	.align		4
.L_21:
        /*0068*/ 	.byte	0x03, 0x19
        /*006a*/ 	.short	0x001c


	//----- nvinfo : EIATTR_PARAM_CBANK
	.align		4
        /*006c*/ 	.byte	0x04, 0x0a
        /*006e*/ 	.short	(.L_23 - .L_22)
	.align		4
.L_22:
        /*0070*/ 	.word	index@(.nv.constant0.triton_poi_fused_max_pool2d_with_indices_7)
        /*0074*/ 	.short	0x0210
        /*0076*/ 	.short	0x001c


	//----- nvinfo : EIATTR_SW_WAR
	.align		4
.L_23:
        /*0078*/ 	.byte	0x04, 0x36
        /*007a*/ 	.short	(.L_25 - .L_24)
.L_24:
        /*007c*/ 	.word	0x00000008
.L_25:


//--------------------- .nv.callgraph             --------------------------
	.section	.nv.callgraph,"",@"SHT_CUDA_CALLGRAPH"
	.align	4
	.sectionentsize	8
	.align		4
        /*0000*/ 	.word	0x00000000
	.align		4
        /*0004*/ 	.word	0xffffffff
	.align		4
        /*0008*/ 	.word	0x00000000
	.align		4
        /*000c*/ 	.word	0xfffffffe
	.align		4
        /*0010*/ 	.word	0x00000000
	.align		4
        /*0014*/ 	.word	0xfffffffd
	.align		4
        /*0018*/ 	.word	0x00000000
	.align		4
        /*001c*/ 	.word	0xfffffffc


//--------------------- .text.triton_poi_fused_max_pool2d_with_indices_7 --------------------------
	.section	.text.triton_poi_fused_max_pool2d_with_indices_7,"ax",@progbits
	.align	128
        .global         triton_poi_fused_max_pool2d_with_indices_7
        .type           triton_poi_fused_max_pool2d_with_indices_7,@function
        .size           triton_poi_fused_max_pool2d_with_indices_7,(.L_x_1 - triton_poi_fused_max_pool2d_with_indices_7)
        .other          triton_poi_fused_max_pool2d_with_indices_7,@"STO_CUDA_ENTRY STV_DEFAULT"
triton_poi_fused_max_pool2d_with_indices_7:
.text.triton_poi_fused_max_pool2d_with_indices_7:
[----:B------:R-:W-:Y:S01]  /*0000*/  LDC R1, c[0x0][0x28] ;  /* 0x00000a00ff017b82 */ /* 0x000fe20000000800 */
[----:B------:R-:W1:Y:S07]  /*0010*/  S2R R0, SR_TID.X ;  /* 0x0000000000007919 */ /* 0x000e6e0000002100 */
[----:B------:R-:W2:Y:S01]  /*0020*/  LDC.64 R2, c[0x0][0x210] ;  /* 0x00008400ff027b82 */ /* 0x000ea20000000a00 */
[----:B------:R-:W-:Y:S01]  /*0030*/  ULDC.64 UR4, c[0x0][0x208] ;  /* 0x0000820000047ab9 */ /* 0x000fe20000000a00 */
[----:B------:R-:W-:Y:S01]  /*0040*/  ULDC.64 UR6, c[0x0][0x220] ;  /* 0x0000880000067ab9 */ /* 0x000fe20000000a00 */
[----:B------:R-:W3:Y:S01]  /*0050*/  S2R R11, SR_CTAID.X ;  /* 0x00000000000b7919 */ /* 0x000ee20000002500 */
[----:B-1----:R-:W-:-:S05]  /*0060*/  LOP3.LUT R0, R0, 0x7f, RZ, 0xc0, !PT ;  /* 0x0000007f00007812 */ /* 0x002fca00078ec0ff */
[----:B---3--:R-:W-:-:S05]  /*0070*/  IMAD R11, R11, 0x80, R0 ;  /* 0x000000800b0b7824 */ /* 0x008fca00078e0200 */
[----:B------:R-:W-:-:S04]  /*0080*/  SHF.R.S32.HI R0, RZ, 0x1f, R11 ;  /* 0x0000001fff007819 */ /* 0x000fc8000001140b */
[----:B------:R-:W-:-:S04]  /*0090*/  LEA.HI R0, R0, R11, RZ, 0x2 ;  /* 0x0000000b00007211 */ /* 0x000fc800078f10ff */
[C---:B------:R-:W-:Y:S01]  /*00a0*/  LOP3.LUT R4, R0.reuse, 0x7ffffffc, RZ, 0xc0, !PT ;  /* 0x7ffffffc00047812 */ /* 0x040fe200078ec0ff */
[----:B------:R-:W-:-:S04]  /*00b0*/  IMAD.SHL.U32 R0, R0, 0x4, RZ ;  /* 0x0000000400007824 */ /* 0x000fc800078e00ff */
[----:B------:R-:W-:Y:S01]  /*00c0*/  IMAD.IADD R4, R11, 0x1, -R4 ;  /* 0x000000010b047824 */ /* 0x000fe200078e0a04 */
[----:B------:R-:W-:-:S05]  /*00d0*/  LOP3.LUT R5, R0, 0xfffffff0, RZ, 0xc0, !PT ;  /* 0xfffffff000057812 */ /* 0x000fca00078ec0ff */
[----:B------:R-:W-:-:S04]  /*00e0*/  IMAD R9, R4, 0x2, R5 ;  /* 0x0000000204097824 */ /* 0x000fc800078e0205 */
[----:B--2---:R-:W-:-:S04]  /*00f0*/  IMAD.WIDE R4, R9, 0x4, R2 ;  /* 0x0000000409047825 */ /* 0x004fc800078e0202 */
[----:B------:R-:W-:Y:S01]  /*0100*/  VIADD R7, R9, 0x8 ;  /* 0x0000000809077836 */ /* 0x000fe20000000000 */
[----:B------:R-:W2:Y:S04]  /*0110*/  LDG.E.EL R0, desc[UR4][R4.64] ;  /* 0x0000000404007981 */ /* 0x000ea8000c2e1900 */
[----:B------:R-:W2:Y:S01]  /*0120*/  LDG.E.EL R13, desc[UR4][R4.64+0x4] ;  /* 0x00000404040d7981 */ /* 0x000ea2000c2e1900 */
[----:B------:R-:W-:-:S04]  /*0130*/  IMAD.WIDE R6, R7, 0x4, R2 ;  /* 0x0000000407067825 */ /* 0x000fc800078e0202 */
[----:B------:R-:W-:Y:S01]  /*0140*/  VIADD R9, R9, 0x9 ;  /* 0x0000000909097836 */ /* 0x000fe20000000000 */
[----:B------:R-:W3:Y:S03]  /*0150*/  LDG.E.EL R10, desc[UR4][R6.64] ;  /* 0x00000004060a7981 */ /* 0x000ee6000c2e1900 */
[----:B------:R-:W-:Y:S02]  /*0160*/  IMAD.WIDE R2, R9, 0x4, R2 ;  /* 0x0000000409027825 */ /* 0x000fe400078e0202 */
[----:B------:R-:W1:Y:S03]  /*0170*/  LDC.64 R8, c[0x0][0x218] ;  /* 0x00008600ff087b82 */ /* 0x000e660000000a00 */
[----:B------:R1:W4:Y:S02]  /*0180*/  LDG.E.EL R15, desc[UR4][R2.64] ;  /* 0x00000004020f7981 */ /* 0x000324000c2e1900 */
[----:B-1----:R-:W-:Y:S01]  /*0190*/  IMAD.WIDE R2, R11, 0x4, R8 ;  /* 0x000000040b027825 */ /* 0x002fe200078e0208 */
[----:B--2---:R-:W-:-:S02]  /*01a0*/  FSETP.GT.AND P0, PT, R13, R0, PT ;  /* 0x000000000d00720b */ /* 0x004fc40003f04000 */
[----:B------:R-:W-:Y:S02]  /*01b0*/  FSETP.NAN.AND P2, PT, R13, R13, PT ;  /* 0x0000000d0d00720b */ /* 0x000fe40003f48000 */
[----:B---3--:R-:W-:-:S09]  /*01c0*/  FSETP.NAN.AND P1, PT, R10, R10, PT ;  /* 0x0000000a0a00720b */ /* 0x008fd20003f28000 */
[----:B------:R-:W-:Y:S02]  /*01d0*/  @!P0 FSEL R13, R13, R0, P2 ;  /* 0x000000000d0d8208 */ /* 0x000fe40001000000 */
[----:B----4-:R-:W-:Y:S02]  /*01e0*/  FSETP.NAN.AND P3, PT, R15, R15, PT ;  /* 0x0000000f0f00720b */ /* 0x010fe40003f68000 */
[----:B------:R-:W-:Y:S02]  /*01f0*/  FSETP.GEU.AND P2, PT, R13, R10, PT ;  /* 0x0000000a0d00720b */ /* 0x000fe40003f4e000 */
[----:B------:R-:W-:Y:S02]  /*0200*/  SEL R0, RZ, 0x1, !P0 ;  /* 0x00000001ff007807 */ /* 0x000fe40004000000 */
[----:B------:R-:W-:Y:S02]  /*0210*/  @!P1 FSEL R10, R10, R13, !P2 ;  /* 0x0000000d0a0a9208 */ /* 0x000fe40005000000 */
[----:B------:R-:W-:-:S02]  /*0220*/  IADD3 R4, P1, R11, UR6, RZ ;  /* 0x000000060b047c10 */ /* 0x000fc4000ff3e0ff */
[----:B------:R-:W-:Y:S02]  /*0230*/  FSETP.GEU.AND P0, PT, R10, R15, PT ;  /* 0x0000000f0a00720b */ /* 0x000fe40003f0e000 */
[----:B------:R-:W-:Y:S02]  /*0240*/  SEL R0, R0, 0x2, P2 ;  /* 0x0000000200007807 */ /* 0x000fe40001000000 */
[----:B------:R-:W-:Y:S02]  /*0250*/  @!P3 SEL R15, R15, R10, !P0 ;  /* 0x0000000a0f0fb207 */ /* 0x000fe40004000000 */
[----:B------:R-:W-:Y:S02]  /*0260*/  LEA.HI.X.SX32 R5, R11, UR7, 0x1, P1 ;  /* 0x000000070b057c11 */ /* 0x000fe400088f0eff */
[----:B------:R-:W-:Y:S01]  /*0270*/  SEL R7, R0, 0x3, P0 ;  /* 0x0000000300077807 */ /* 0x000fe20000000000 */
[----:B------:R-:W-:Y:S04]  /*0280*/  STG.E desc[UR4][R2.64], R15 ;  /* 0x0000000f02007986 */ /* 0x000fe8000c101904 */
[----:B------:R-:W-:Y:S01]  /*0290*/  STG.E.U8 desc[UR4][R4.64], R7 ;  /* 0x0000000704007986 */ /* 0x000fe2000c101104 */
[----:B------:R-:W-:Y:S05]  /*02a0*/  EXIT ;  /* 0x000000000000794d */ /* 0x000fea0003800000 */
.L_x_0:
[----:B------:R-:W-:-:S00]  /*02b0*/  BRA `(.L_x_0) ;  /* 0xfffffffc00fc7947 */ /* 0x000fc0000383ffff */
[----:B------:R-:W-:-:S00]  /*02c0*/  NOP ;  /* 0x0000000000007918 */ /* 0x000fc00000000000 */
        /* <DEDUP_REMOVED lines=11> */
.L_x_1:


//--------------------- .nv.constant0.triton_poi_fused_max_pool2d_with_indices_7 --------------------------
	.section	.nv.constant0.triton_poi_fused_max_pool2d_with_indices_7,"a",@progbits
	.sectionflags	@""
	.align	4
.nv.constant0.triton_poi_fused_max_pool2d_with_indices_7:
	.zero		556
